	.headerflags	@"EF_CUDA_TEXMODE_UNIFIED EF_CUDA_64BIT_ADDRESS EF_CUDA_ACCELERATORS EF_CUDA_SM90 EF_CUDA_VIRTUAL_SM(EF_CUDA_SM90)"
	.elftype	@"ET_EXEC"


//--------------------- .nv.info                  --------------------------
	.section	.nv.info,"",@"SHT_CUDA_INFO"
	.align	4


	//----- nvinfo : EIATTR_REGCOUNT
	.align		4
        /*0000*/ 	.byte	0x04, 0x2f
        /*0002*/ 	.short	(.L_3 - .L_2)
	.align		4
.L_2:
        /*0004*/ 	.word	index@(triton_poi_fused_cat_25)
        /*0008*/ 	.word	0x0000001a


	//----- nvinfo : EIATTR_MIN_STACK_SIZE
	.align		4
.L_3:
        /*000c*/ 	.byte	0x04, 0x12
        /*000e*/ 	.short	(.L_5 - .L_4)
	.align		4
.L_4:
        /*0010*/ 	.word	index@(triton_poi_fused_cat_25)
        /*0014*/ 	.word	0x00000000


	//----- nvinfo : EIATTR_FRAME_SIZE
	.align		4
.L_5:
        /*0018*/ 	.byte	0x04, 0x11
        /*001a*/ 	.short	(.L_7 - .L_6)
	.align		4
.L_6:
        /*001c*/ 	.word	index@(triton_poi_fused_cat_25)
        /*0020*/ 	.word	0x00000000


	//----- nvinfo : EIATTR_MIN_STACK_SIZE
	.align		4
.L_7:
        /*0024*/ 	.byte	0x04, 0x12
        /*0026*/ 	.short	(.L_9 - .L_8)
	.align		4
.L_8:
        /*0028*/ 	.word	index@(triton_poi_fused_cat_25)
        /*002c*/ 	.word	0x00000000
.L_9:


//--------------------- .nv.info.triton_poi_fused_cat_25 --------------------------
	.section	.nv.info.triton_poi_fused_cat_25,"",@"SHT_CUDA_INFO"
	.sectionflags	@""
	.align	4


	//----- nvinfo : EIATTR_CUDA_API_VERSION
	.align		4
        /*0000*/ 	.byte	0x04, 0x37
        /*0002*/ 	.short	(.L_11 - .L_10)
.L_10:
        /*0004*/ 	.word	0x0000007c


	//----- nvinfo : EIATTR_KPARAM_INFO
	.align		4
.L_11:
        /*0008*/ 	.byte	0x04, 0x17
        /*000a*/ 	.short	(.L_13 - .L_12)
.L_12:
        /*000c*/ 	.word	0x00000000
        /*0010*/ 	.short	0x0007
        /*0012*/ 	.short	0x0038
        /*0014*/ 	.byte	0x00, 0xf0, 0x11, 0x00


	//----- nvinfo : EIATTR_KPARAM_INFO
	.align		4
.L_13:
        /*0018*/ 	.byte	0x04, 0x17
        /*001a*/ 	.short	(.L_15 - .L_14)
.L_14:
        /*001c*/ 	.word	0x00000000
        /*0020*/ 	.short	0x0006
        /*0022*/ 	.short	0x0030
        /*0024*/ 	.byte	0x00, 0xf4, 0x21, 0x00


	//----- nvinfo : EIATTR_KPARAM_INFO
	.align		4
.L_15:
        /*0028*/ 	.byte	0x04, 0x17
        /*002a*/ 	.short	(.L_17 - .L_16)
.L_16:
        /*002c*/ 	.word	0x00000000
        /*0030*/ 	.short	0x0005
        /*0032*/ 	.short	0x0028
        /*0034*/ 	.byte	0x00, 0xf4, 0x21, 0x00


	//----- nvinfo : EIATTR_KPARAM_INFO
	.align		4
.L_17:
        /*0038*/ 	.byte	0x04, 0x17
        /*003a*/ 	.short	(.L_19 - .L_18)
.L_18:
        /*003c*/ 	.word	0x00000000
        /*0040*/ 	.short	0x0004
        /*0042*/ 	.short	0x0020
        /*0044*/ 	.byte	0x00, 0xf4, 0x21, 0x00


	//----- nvinfo : EIATTR_KPARAM_INFO
	.align		4
.L_19:
        /*0048*/ 	.byte	0x04, 0x17
        /*004a*/ 	.short	(.L_21 - .L_20)
.L_20:
        /*004c*/ 	.word	0x00000000
        /*0050*/ 	.short	0x0003
        /*0052*/ 	.short	0x0018
        /*0054*/ 	.byte	0x00, 0xf4, 0x21, 0x00


	//----- nvinfo : EIATTR_KPARAM_INFO
	.align		4
.L_21:
        /*0058*/ 	.byte	0x04, 0x17
        /*005a*/ 	.short	(.L_23 - .L_22)
.L_22:
        /*005c*/ 	.word	0x00000000
        /*0060*/ 	.short	0x0002
        /*0062*/ 	.short	0x0010
        /*0064*/ 	.byte	0x00, 0xf4, 0x21, 0x00


	//----- nvinfo : EIATTR_KPARAM_INFO
	.align		4
.L_23:
        /*0068*/ 	.byte	0x04, 0x17
        /*006a*/ 	.short	(.L_25 - .L_24)
.L_24:
        /*006c*/ 	.word	0x00000000
        /*0070*/ 	.short	0x0001
        /*0072*/ 	.short	0x0008
        /*0074*/ 	.byte	0x00, 0xf4, 0x21, 0x00


	//----- nvinfo : EIATTR_KPARAM_INFO
	.align		4
.L_25:
        /*0078*/ 	.byte	0x04, 0x17
        /*007a*/ 	.short	(.L_27 - .L_26)
.L_26:
        /*007c*/ 	.word	0x00000000
        /*0080*/ 	.short	0x0000
        /*0082*/ 	.short	0x0000
        /*0084*/ 	.byte	0x00, 0xf4, 0x21, 0x00


	//----- nvinfo : EIATTR_SPARSE_MMA_MASK
	.align		4
.L_27:
        /*0088*/ 	.byte	0x03, 0x50
        /*008a*/ 	.short	0x0000


	//----- nvinfo : EIATTR_MAXREG_COUNT
	.align		4
        /*008c*/ 	.byte	0x03, 0x1b
        /*008e*/ 	.short	0x00ff


	//----- nvinfo : EIATTR_EXIT_INSTR_OFFSETS
	.align		4
        /*0090*/ 	.byte	0x04, 0x1c
        /*0092*/ 	.short	(.L_29 - .L_28)


	//   ....[0]....
.L_28:
        /*0094*/ 	.word	0x00000660


	//----- nvinfo : EIATTR_REQNTID
	.align		4
.L_29:
        /*0098*/ 	.byte	0x04, 0x10
        /*009a*/ 	.short	(.L_31 - .L_30)
.L_30:
        /*009c*/ 	.word	0x00000100
        /*00a0*/ 	.word	0x00000001
        /*00a4*/ 	.word	0x00000001


	//----- nvinfo : EIATTR_CBANK_PARAM_SIZE
	.align		4
.L_31:
        /*00a8*/ 	.byte	0x03, 0x19
        /*00aa*/ 	.short	0x003c


	//----- nvinfo : EIATTR_PARAM_CBANK
	.align		4
        /*00ac*/ 	.byte	0x04, 0x0a
        /*00ae*/ 	.short	(.L_33 - .L_32)
	.align		4
.L_32:
        /*00b0*/ 	.word	index@(.nv.constant0.triton_poi_fused_cat_25)
        /*00b4*/ 	.short	0x0210
        /*00b6*/ 	.short	0x003c


	//----- nvinfo : EIATTR_SW_WAR
	.align		4
.L_33:
        /*00b8*/ 	.byte	0x04, 0x36
        /*00ba*/ 	.short	(.L_35 - .L_34)
.L_34:
        /*00bc*/ 	.word	0x00000008
.L_35:


//--------------------- .nv.callgraph             --------------------------
	.section	.nv.callgraph,"",@"SHT_CUDA_CALLGRAPH"
	.align	4
	.sectionentsize	8
	.align		4
        /*0000*/ 	.word	0x00000000
	.align		4
        /*0004*/ 	.word	0xffffffff
	.align		4
        /*0008*/ 	.word	0x00000000
	.align		4
        /*000c*/ 	.word	0xfffffffe
	.align		4
        /*0010*/ 	.word	0x00000000
	.align		4
        /*0014*/ 	.word	0xfffffffd
	.align		4
        /*0018*/ 	.word	0x00000000
	.align		4
        /*001c*/ 	.word	0xfffffffc


//--------------------- .nv.constant4             --------------------------
	.section	.nv.constant4,"a",@progbits
	.align	8
	.align		8
.nv.constant4:
        /*0000*/ 	.dword	_$_str
	.align		8
        /*0008*/ 	.dword	_$_str_$_2


//--------------------- .text.triton_poi_fused_cat_25 --------------------------
	.section	.text.triton_poi_fused_cat_25,"ax",@progbits
	.align	128
        .global         triton_poi_fused_cat_25
        .type           triton_poi_fused_cat_25,@function
        .size           triton_poi_fused_cat_25,(.L_x_1 - triton_poi_fused_cat_25)
        .other          triton_poi_fused_cat_25,@"STO_CUDA_ENTRY STV_DEFAULT"
triton_poi_fused_cat_25:
.text.triton_poi_fused_cat_25:
[----:B------:R-:W-:Y:S01]  /*0000*/  LDC R1, c[0x0][0x28] ;  /* 0x00000a00ff017b82 */ /* 0x000fe20000000800 */
[----:B------:R-:W1:Y:S01]  /*0010*/  S2R R0, SR_TID.X ;  /* 0x0000000000007919 */ /* 0x000e620000002100 */
[----:B------:R-:W-:Y:S01]  /*0020*/  IMAD.MOV.U32 R11, RZ, RZ, RZ ;  /* 0x000000ffff0b7224 */ /* 0x000fe200078e00ff */
[----:B------:R-:W-:-:S05]  /*0030*/  ULDC.64 UR4, c[0x0][0x208] ;  /* 0x0000820000047ab9 */ /* 0x000fca0000000a00 */
[----:B------:R-:W2:Y:S01]  /*0040*/  LDC.64 R16, c[0x0][0x218] ;  /* 0x00008600ff107b82 */ /* 0x000ea20000000a00 */
[----:B------:R-:W3:Y:S07]  /*0050*/  S2R R3, SR_CTAID.X ;  /* 0x0000000000037919 */ /* 0x000eee0000002500 */
[----:B------:R-:W4:Y:S08]  /*0060*/  LDC.64 R18, c[0x0][0x220] ;  /* 0x00008800ff127b82 */ /* 0x000f300000000a00 */
[----:B------:R-:W5:Y:S08]  /*0070*/  LDC.64 R8, c[0x0][0x230] ;  /* 0x00008c00ff087b82 */ /* 0x000f700000000a00 */
[----:B------:R-:W2:Y:S01]  /*0080*/  LDC.64 R6, c[0x0][0x238] ;  /* 0x00008e00ff067b82 */ /* 0x000ea20000000a00 */
[----:B-1----:R-:W-:-:S05]  /*0090*/  IMAD.SHL.U32 R0, R0, 0x2, RZ ;  /* 0x0000000200007824 */ /* 0x002fca00078e00ff */
[----:B------:R-:W-:-:S05]  /*00a0*/  LOP3.LUT R0, R0, 0x1fe, RZ, 0xc0, !PT ;  /* 0x000001fe00007812 */ /* 0x000fca00078ec0ff */
[----:B---3--:R-:W-:Y:S02]  /*00b0*/  IMAD R10, R3, 0x200, R0 ;  /* 0x00000200030a7824 */ /* 0x008fe400078e0200 */
[----:B------:R-:W1:Y:S03]  /*00c0*/  LDC.64 R2, c[0x0][0x228] ;  /* 0x00008a00ff027b82 */ /* 0x000e660000000a00 */
[----:B------:R-:W-:-:S04]  /*00d0*/  SHF.R.S32.HI R5, RZ, 0x1f, R10 ;  /* 0x0000001fff057819 */ /* 0x000fc8000001140a */
[----:B------:R-:W-:-:S04]  /*00e0*/  LEA.HI R4, R5, R10, RZ, 0xc ;  /* 0x0000000a05047211 */ /* 0x000fc800078f60ff */
[----:B------:R-:W-:-:S04]  /*00f0*/  SHF.R.S32.HI R15, RZ, 0xc, R4 ;  /* 0x0000000cff0f7819 */ /* 0x000fc80000011404 */
[----:B------:R-:W-:-:S04]  /*0100*/  LEA.HI R0, R15, R15, RZ, 0x7 ;  /* 0x0000000f0f007211 */ /* 0x000fc800078f38ff */
[----:B------:R-:W-:-:S05]  /*0110*/  LOP3.LUT R0, R0, 0xffffff80, RZ, 0xc0, !PT ;  /* 0xffffff8000007812 */ /* 0x000fca00078ec0ff */
[----:B------:R-:W-:Y:S02]  /*0120*/  IMAD.IADD R15, R15, 0x1, -R0 ;  /* 0x000000010f0f7824 */ /* 0x000fe400078e0a00 */
[----:B------:R-:W-:Y:S02]  /*0130*/  IMAD.MOV.U32 R0, RZ, RZ, RZ ;  /* 0x000000ffff007224 */ /* 0x000fe400078e00ff */
[C---:B-1----:R-:W-:Y:S01]  /*0140*/  IMAD.WIDE R2, R15.reuse, 0x4, R2 ;  /* 0x000000040f027825 */ /* 0x042fe200078e0202 */
[----:B------:R-:W-:-:S13]  /*0150*/  ISETP.GT.AND P1, PT, R15, 0x3f, PT ;  /* 0x0000003f0f00780c */ /* 0x000fda0003f24270 */
[----:B------:R-:W3:Y:S04]  /*0160*/  @P1 LDG.E.EL R0, desc[UR4][R2.64+-0x100] ;  /* 0xffff000402001981 */ /* 0x000ee8000c2e1900 */
[----:B------:R1:W3:Y:S01]  /*0170*/  @P1 LDG.E.EL R11, desc[UR4][R2.64+-0x100] ;  /* 0xffff0004020b1981 */ /* 0x0002e2000c2e1900 */
[----:B------:R-:W-:Y:S01]  /*0180*/  LEA.HI R20, R5, R10, RZ, 0x13 ;  /* 0x0000000a05147211 */ /* 0x000fe200078f98ff */
[----:B------:R-:W-:Y:S01]  /*0190*/  IMAD.MOV.U32 R12, RZ, RZ, RZ ;  /* 0x000000ffff0c7224 */ /* 0x000fe200078e00ff */
[----:B------:R-:W-:Y:S01]  /*01a0*/  LOP3.LUT R5, R4, 0xfffff000, RZ, 0xc0, !PT ;  /* 0xfffff00004057812 */ /* 0x000fe200078ec0ff */
[----:B------:R-:W-:Y:S01]  /*01b0*/  IMAD.MOV.U32 R14, RZ, RZ, RZ ;  /* 0x000000ffff0e7224 */ /* 0x000fe200078e00ff */
[----:B------:R-:W-:Y:S01]  /*01c0*/  SHF.R.S32.HI R13, RZ, 0x13, R20 ;  /* 0x00000013ff0d7819 */ /* 0x000fe20000011414 */
[----:B----4-:R-:W-:-:S04]  /*01d0*/  IMAD.WIDE R22, R15, 0x4, R18 ;  /* 0x000000040f167825 */ /* 0x010fc800078e0212 */
[----:B------:R-:W-:Y:S01]  /*01e0*/  IMAD.IADD R4, R10, 0x1, -R5 ;  /* 0x000000010a047824 */ /* 0x000fe200078e0a05 */
[----:B------:R-:W-:Y:S01]  /*01f0*/  LOP3.LUT R19, R20, 0xfff80000, RZ, 0xc0, !PT ;  /* 0xfff8000014137812 */ /* 0x000fe200078ec0ff */
[----:B------:R-:W4:Y:S02]  /*0200*/  @P1 LDG.E.EL R12, desc[UR4][R22.64+-0x100] ;  /* 0xffff0004160c1981 */ /* 0x000f24000c2e1900 */
[----:B------:R-:W-:Y:S01]  /*0210*/  IMAD R4, R13, 0x40000, R4 ;  /* 0x000400000d047824 */ /* 0x000fe200078e0204 */
[C---:B------:R-:W-:Y:S01]  /*0220*/  ISETP.GE.AND P0, PT, R15.reuse, 0x40, PT ;  /* 0x000000400f00780c */ /* 0x040fe20003f06270 */
[----:B------:R-:W4:Y:S02]  /*0230*/  @P1 LDG.E.EL R14, desc[UR4][R22.64+-0x100] ;  /* 0xffff0004160e1981 */ /* 0x000f24000c2e1900 */
[----:B------:R-:W-:-:S05]  /*0240*/  IMAD R4, R15, 0x1000, R4 ;  /* 0x000010000f047824 */ /* 0x000fca00078e0204 */
[----:B-1----:R-:W-:Y:S02]  /*0250*/  IADD3 R3, R4, -0x40000, RZ ;  /* 0xfffc000004037810 */ /* 0x002fe40007ffe0ff */
[----:B------:R-:W-:-:S03]  /*0260*/  CS2R R4, SRZ ;  /* 0x0000000000047805 */ /* 0x000fc6000001ff00 */
[----:B--2---:R-:W-:Y:S02]  /*0270*/  IMAD.WIDE R16, R3, 0x4, R16 ;  /* 0x0000000403107825 */ /* 0x004fe400078e0210 */
[----:B------:R-:W1:Y:S03]  /*0280*/  LDC.64 R2, c[0x0][0x210] ;  /* 0x00008400ff027b82 */ /* 0x000e660000000a00 */
[----:B------:R2:W4:Y:S01]  /*0290*/  @P1 LDG.E.64 R4, desc[UR4][R16.64] ;  /* 0x0000000410041981 */ /* 0x000522000c1e1b00 */
[----:B-----5:R-:W-:-:S04]  /*02a0*/  IMAD.WIDE R8, R15, 0x4, R8 ;  /* 0x000000040f087825 */ /* 0x020fc800078e0208 */
[----:B0-----:R-:W-:Y:S01]  /*02b0*/  IMAD.WIDE R6, R15, 0x4, R6 ;  /* 0x000000040f067825 */ /* 0x001fe200078e0206 */
[----:B--2---:R-:W-:-:S03]  /*02c0*/  HFMA2.MMA R16, -RZ, RZ, 0, 0 ;  /* 0x00000000ff107435 */ /* 0x004fc600000001ff */
[----:B------:R-:W-:Y:S01]  /*02d0*/  IMAD.IADD R20, R10, 0x1, -R19 ;  /* 0x000000010a147824 */ /* 0x000fe200078e0a13 */
[----:B------:R-:W-:Y:S01]  /*02e0*/  CS2R R18, SRZ ;  /* 0x0000000000127805 */ /* 0x000fe2000001ff00 */
[----:B------:R-:W-:Y:S02]  /*02f0*/  IMAD.MOV.U32 R15, RZ, RZ, RZ ;  /* 0x000000ffff0f7224 */ /* 0x000fe400078e00ff */
[----:B------:R-:W-:-:S03]  /*0300*/  IMAD R21, R13, 0x40000, R20 ;  /* 0x000400000d157824 */ /* 0x000fc600078e0214 */
[----:B------:R-:W2:Y:S04]  /*0310*/  @P1 LDG.E.EL R18, desc[UR4][R8.64+-0x100] ;  /* 0xffff000408121981 */ /* 0x000ea8000c2e1900 */
[----:B------:R-:W5:Y:S04]  /*0320*/  @P1 LDG.E.EL R15, desc[UR4][R8.64+-0x100] ;  /* 0xffff0004080f1981 */ /* 0x000f68000c2e1900 */
[----:B------:R-:W2:Y:S04]  /*0330*/  @P1 LDG.E.EL R19, desc[UR4][R6.64+-0x100] ;  /* 0xffff000406131981 */ /* 0x000ea8000c2e1900 */
[----:B------:R0:W2:Y:S01]  /*0340*/  @P1 LDG.E.EL R16, desc[UR4][R6.64+-0x100] ;  /* 0xffff000406101981 */ /* 0x0000a2000c2e1900 */
[----:B-1----:R-:W-:Y:S01]  /*0350*/  IMAD.WIDE R20, R21, 0x4, R2 ;  /* 0x0000000415147825 */ /* 0x002fe200078e0202 */
[----:B------:R-:W-:-:S06]  /*0360*/  CS2R R2, SRZ ;  /* 0x0000000000027805 */ /* 0x000fcc000001ff00 */
[----:B------:R-:W2:Y:S01]  /*0370*/  @!P0 LDG.E.64 R2, desc[UR4][R20.64] ;  /* 0x0000000414028981 */ /* 0x000ea2000c1e1b00 */
[----:B0-----:R-:W-:Y:S01]  /*0380*/  IMAD.MOV.U32 R7, RZ, RZ, 0x3e800000 ;  /* 0x3e800000ff077424 */ /* 0x001fe200078e00ff */
[----:B---3--:R-:W-:Y:S02]  /*0390*/  SEL R0, R0, RZ, P1 ;  /* 0x000000ff00007207 */ /* 0x008fe40000800000 */
[----:B------:R-:W-:-:S03]  /*03a0*/  SEL R11, R11, RZ, P1 ;  /* 0x000000ff0b0b7207 */ /* 0x000fc60000800000 */
[----:B------:R-:W-:Y:S02]  /*03b0*/  FADD R0, R0, 9.9999997473787516356e-06 ;  /* 0x3727c5ac00007421 */ /* 0x000fe40000000000 */
[----:B------:R-:W-:Y:S02]  /*03c0*/  FADD R11, R11, 9.9999997473787516356e-06 ;  /* 0x3727c5ac0b0b7421 */ /* 0x000fe40000000000 */
[----:B------:R-:W0:Y:S08]  /*03d0*/  MUFU.SQRT R13, R0 ;  /* 0x00000000000d7308 */ /* 0x000e300000002000 */
[----:B------:R-:W1:Y:S01]  /*03e0*/  MUFU.SQRT R8, R11 ;  /* 0x0000000b00087308 */ /* 0x000e620000002000 */
[----:B0-----:R-:W-:-:S02]  /*03f0*/  FSETP.GT.AND P2, PT, R13, 8.50705917302346158658e+37, PT ;  /* 0x7e8000000d00780b */ /* 0x001fc40003f44000 */
[----:B------:R-:W-:Y:S02]  /*0400*/  FSETP.GEU.AND P4, PT, R13, 1.175494350822287508e-38, PT ;  /* 0x008000000d00780b */ /* 0x000fe40003f8e000 */
[C---:B-1----:R-:W-:Y:S02]  /*0410*/  FSETP.GT.AND P3, PT, R8.reuse, 8.50705917302346158658e+37, PT ;  /* 0x7e8000000800780b */ /* 0x042fe40003f64000 */
[----:B------:R-:W-:-:S07]  /*0420*/  FSETP.GEU.AND P5, PT, R8, 1.175494350822287508e-38, PT ;  /* 0x008000000800780b */ /* 0x000fce0003fae000 */
[----:B------:R-:W-:-:S04]  /*0430*/  @P2 FMUL R13, R13, 0.25 ;  /* 0x3e8000000d0d2820 */ /* 0x000fc80000400000 */
[----:B------:R-:W-:Y:S01]  /*0440*/  @!P4 FMUL R13, R13, 16777216 ;  /* 0x4b8000000d0dc820 */ /* 0x000fe20000400000 */
[----:B------:R-:W-:-:S04]  /*0450*/  @P3 FMUL R8, R8, 0.25 ;  /* 0x3e80000008083820 */ /* 0x000fc80000400000 */
[----:B------:R-:W-:Y:S01]  /*0460*/  @!P5 FMUL R8, R8, 16777216 ;  /* 0x4b8000000808d820 */ /* 0x000fe20000400000 */
[----:B------:R-:W0:Y:S01]  /*0470*/  MUFU.RCP R13, R13 ;  /* 0x0000000d000d7308 */ /* 0x000e220000001000 */
[----:B------:R-:W-:-:S07]  /*0480*/  FSEL R0, R7, 1, P2 ;  /* 0x3f80000007007808 */ /* 0x000fce0001000000 */
[----:B------:R-:W1:Y:S01]  /*0490*/  MUFU.RCP R8, R8 ;  /* 0x0000000800087308 */ /* 0x000e620000001000 */
[----:B------:R-:W-:Y:S02]  /*04a0*/  FSEL R7, R7, 1, P3 ;  /* 0x3f80000007077808 */ /* 0x000fe40001800000 */
[----:B----4-:R-:W-:Y:S02]  /*04b0*/  SEL R9, R5, RZ, P1 ;  /* 0x000000ff05097207 */ /* 0x010fe40000800000 */
[----:B------:R-:W-:Y:S02]  /*04c0*/  SEL R6, R4, RZ, P1 ;  /* 0x000000ff04067207 */ /* 0x000fe40000800000 */
[----:B------:R-:W3:Y:S01]  /*04d0*/  LDC.64 R4, c[0x0][0x240] ;  /* 0x00009000ff047b82 */ /* 0x000ee20000000a00 */
[----:B------:R-:W-:Y:S01]  /*04e0*/  SEL R11, R12, RZ, P1 ;  /* 0x000000ff0c0b7207 */ /* 0x000fe20000800000 */
[----:B------:R-:W-:Y:S01]  /*04f0*/  @!P4 FMUL R0, R0, 16777216 ;  /* 0x4b8000000000c820 */ /* 0x000fe20000400000 */
[----:B------:R-:W-:Y:S01]  /*0500*/  SEL R14, R14, RZ, P1 ;  /* 0x000000ff0e0e7207 */ /* 0x000fe20000800000 */
[----:B------:R-:W-:-:S02]  /*0510*/  @!P5 FMUL R7, R7, 16777216 ;  /* 0x4b8000000707d820 */ /* 0x000fc40000400000 */
[----:B0-----:R-:W-:Y:S01]  /*0520*/  FMUL R13, R13, R0 ;  /* 0x000000000d0d7220 */ /* 0x001fe20000400000 */
[----:B------:R-:W-:Y:S01]  /*0530*/  FADD R6, R6, -R11 ;  /* 0x8000000b06067221 */ /* 0x000fe20000000000 */
[----:B------:R-:W-:Y:S01]  /*0540*/  FADD R0, R9, -R14 ;  /* 0x8000000e09007221 */ /* 0x000fe20000000000 */
[----:B-1----:R-:W-:Y:S01]  /*0550*/  FMUL R7, R8, R7 ;  /* 0x0000000708077220 */ /* 0x002fe20000400000 */
[----:B-----5:R-:W-:Y:S01]  /*0560*/  SEL R15, R15, RZ, P1 ;  /* 0x000000ff0f0f7207 */ /* 0x020fe20000800000 */
[----:B------:R-:W-:Y:S01]  /*0570*/  FMUL R6, R6, R13 ;  /* 0x0000000d06067220 */ /* 0x000fe20000400000 */
[----:B--2---:R-:W-:Y:S01]  /*0580*/  SEL R18, R18, RZ, P1 ;  /* 0x000000ff12127207 */ /* 0x004fe20000800000 */
[----:B------:R-:W-:Y:S01]  /*0590*/  FMUL R7, R0, R7 ;  /* 0x0000000700077220 */ /* 0x000fe20000400000 */
[----:B------:R-:W-:Y:S02]  /*05a0*/  SEL R19, R19, RZ, P1 ;  /* 0x000000ff13137207 */ /* 0x000fe40000800000 */
[----:B------:R-:W-:-:S03]  /*05b0*/  SEL R16, R16, RZ, P1 ;  /* 0x000000ff10107207 */ /* 0x000fc60000800000 */
[----:B------:R-:W-:Y:S02]  /*05c0*/  FFMA R0, R6, R15, R19 ;  /* 0x0000000f06007223 */ /* 0x000fe40000000013 */
[----:B------:R-:W-:-:S03]  /*05d0*/  FFMA R16, R7, R18, R16 ;  /* 0x0000001207107223 */ /* 0x000fc60000000010 */
[----:B------:R-:W-:Y:S02]  /*05e0*/  FSETP.GEU.AND P1, PT, R0, RZ, PT ;  /* 0x000000ff0000720b */ /* 0x000fe40003f2e000 */
[----:B------:R-:W-:Y:S01]  /*05f0*/  FSETP.GEU.AND P2, PT, R16, RZ, PT ;  /* 0x000000ff1000720b */ /* 0x000fe20003f4e000 */
[----:B---3--:R-:W-:Y:S01]  /*0600*/  IMAD.WIDE R4, R10, 0x4, R4 ;  /* 0x000000040a047825 */ /* 0x008fe200078e0204 */
[----:B------:R-:W-:Y:S02]  /*0610*/  SEL R2, R2, RZ, !P0 ;  /* 0x000000ff02027207 */ /* 0x000fe40004000000 */
[----:B------:R-:W-:Y:S02]  /*0620*/  SEL R3, R3, RZ, !P0 ;  /* 0x000000ff03037207 */ /* 0x000fe40004000000 */
[----:B------:R-:W-:Y:S02]  /*0630*/  @P0 FSEL R2, R0, RZ, P1 ;  /* 0x000000ff00020208 */ /* 0x000fe40000800000 */
[----:B------:R-:W-:-:S05]  /*0640*/  @P0 FSEL R3, R16, RZ, P2 ;  /* 0x000000ff10030208 */ /* 0x000fca0001000000 */
[----:B------:R-:W-:Y:S01]  /*0650*/  STG.E.64 desc[UR4][R4.64], R2 ;  /* 0x0000000204007986 */ /* 0x000fe2000c101b04 */
[----:B------:R-:W-:Y:S05]  /*0660*/  EXIT ;  /* 0x000000000000794d */ /* 0x000fea0003800000 */
.L_x_0:
[----:B------:R-:W-:-:S00]  /*0670*/  BRA `(.L_x_0) ;  /* 0xfffffffc00fc7947 */ /* 0x000fc0000383ffff */
[----:B------:R-:W-:-:S00]  /*0680*/  NOP ;  /* 0x0000000000007918 */ /* 0x000fc00000000000 */
[----:B------:R-:W-:-:S00]  /*0690*/  NOP ;  /* 0x0000000000007918 */ /* 0x000fc00000000000 */
[----:B------:R-:W-:-:S00]  /*06a0*/  NOP ;  /* 0x0000000000007918 */ /* 0x000fc00000000000 */
[----:B------:R-:W-:-:S00]  /*06b0*/  NOP ;  /* 0x0000000000007918 */ /* 0x000fc00000000000 */
[----:B------:R-:W-:-:S00]  /*06c0*/  NOP ;  /* 0x0000000000007918 */ /* 0x000fc00000000000 */
[----:B------:R-:W-:-:S00]  /*06d0*/  NOP ;  /* 0x0000000000007918 */ /* 0x000fc00000000000 */
[----:B------:R-:W-:-:S00]  /*06e0*/  NOP ;  /* 0x0000000000007918 */ /* 0x000fc00000000000 */
[----:B------:R-:W-:-:S00]  /*06f0*/  NOP ;  /* 0x0000000000007918 */ /* 0x000fc00000000000 */
.L_x_1:


//--------------------- .nv.global.init           --------------------------
	.section	.nv.global.init,"aw",@progbits
.nv.global.init:
	.type		_$_str,@object
	.size		_$_str,(_$_str_$_2 - _$_str)
_$_str:
        /*0000*/ 	.byte	0x5f, 0x5f, 0x43, 0x55, 0x44, 0x41, 0x5f, 0x46, 0x54, 0x5a, 0x00
	.type		_$_str_$_2,@object
	.size		_$_str_$_2,(.L_1 - _$_str_$_2)
_$_str_$_2:
        /*000b*/ 	.byte	0x5f, 0x5f, 0x43, 0x55, 0x44, 0x41, 0x5f, 0x50, 0x52, 0x45, 0x43, 0x5f, 0x53, 0x51, 0x52, 0x54
        /*001b*/ 	.byte	0x00
.L_1:


//--------------------- .nv.constant0.triton_poi_fused_cat_25 --------------------------
	.section	.nv.constant0.triton_poi_fused_cat_25,"a",@progbits
	.sectionflags	@""
	.align	4
.nv.constant0.triton_poi_fused_cat_25:
	.zero		588
